//
// Generated by NVIDIA NVVM Compiler
//
// Compiler Build ID: CL-36424714
// Cuda compilation tools, release 13.0, V13.0.88
// Based on NVVM 20.0.0
//

.version 9.0
.target sm_100
.address_size 64

	// .globl	_Z5scalefPfS_i

.visible .entry _Z5scalefPfS_i(
	.param .f32 _Z5scalefPfS_i_param_0,
	.param .u64 .ptr .align 1 _Z5scalefPfS_i_param_1,
	.param .u64 .ptr .align 1 _Z5scalefPfS_i_param_2,
	.param .u32 _Z5scalefPfS_i_param_3
)
{
	.reg .pred 	%p<2>;
	.reg .b32 	%r<6>;
	.reg .b32 	%f<4>;
	.reg .b64 	%rd<8>;

	ld.param.f32 	%f1, [_Z5scalefPfS_i_param_0];
	ld.param.u64 	%rd1, [_Z5scalefPfS_i_param_1];
	ld.param.u64 	%rd2, [_Z5scalefPfS_i_param_2];
	ld.param.u32 	%r2, [_Z5scalefPfS_i_param_3];
	mov.u32 	%r3, %ntid.x;
	mov.u32 	%r4, %ctaid.x;
	mov.u32 	%r5, %tid.x;
	mad.lo.s32 	%r1, %r3, %r4, %r5;
	setp.ge.s32 	%p1, %r1, %r2;
	@%p1 bra 	$L__BB0_2;
	cvta.to.global.u64 	%rd3, %rd1;
	cvta.to.global.u64 	%rd4, %rd2;
	mul.wide.s32 	%rd5, %r1, 4;
	add.s64 	%rd6, %rd3, %rd5;
	ld.global.f32 	%f2, [%rd6];
	mul.f32 	%f3, %f1, %f2;
	add.s64 	%rd7, %rd4, %rd5;
	st.global.f32 	[%rd7], %f3;
$L__BB0_2:
	ret;

}


// ===== COMPILED SASS (sm_100) =====

	.target	sm_100

	.elftype	@"ET_EXEC"


//--------------------- .note.nv.tkinfo           --------------------------
	.section	.note.nv.tkinfo,"",@"SHT_NOTE"
	.sectionflags	@"SHF_NOTE_NV_TKINFO"
	.tkinfo
        /*0018*/ 	.word	0x00000002
        /*0030*/ 	.string	""
        /*0030*/ 	.string	"ptxas"
        /*0030*/ 	.string	"Cuda compilation tools, release 13.0, V13.0.88"
        /*0030*/ 	.string	"Build cuda_13.0.r13.0/compiler.36424714_0"
        /*0030*/ 	.string	"-arch sm_100 -m 64 "



//--------------------- .note.nv.cuinfo           --------------------------
	.section	.note.nv.cuinfo,"",@"SHT_NOTE"
	.sectionflags	@"SHF_NOTE_NV_CUINFO"
        /*0018*/ 	.short	0x0002
        /*001a*/ 	.short	0x0064
        /*001c*/ 	.short	0x0082
	.zero		2


//--------------------- .nv.info                  --------------------------
	.section	.nv.info,"",@"SHT_CUDA_INFO"
	.align	4


	//----- nvinfo : EIATTR_REGCOUNT
	.align		4
        /*0000*/ 	.byte	0x04, 0x2f
        /*0002*/ 	.short	(.L_1 - .L_0)
	.align		4
.L_0:
        /*0004*/ 	.word	index@(_Z5scalefPfS_i)
        /*0008*/ 	.word	0x0000000a


	//----- nvinfo : EIATTR_FRAME_SIZE
	.align		4
.L_1:
        /*000c*/ 	.byte	0x04, 0x11
        /*000e*/ 	.short	(.L_3 - .L_2)
	.align		4
.L_2:
        /*0010*/ 	.word	index@(_Z5scalefPfS_i)
        /*0014*/ 	.word	0x00000000


	//----- nvinfo : EIATTR_MIN_STACK_SIZE
	.align		4
.L_3:
        /*0018*/ 	.byte	0x04, 0x12
        /*001a*/ 	.short	(.L_5 - .L_4)
	.align		4
.L_4:
        /*001c*/ 	.word	index@(_Z5scalefPfS_i)
        /*0020*/ 	.word	0x00000000
.L_5:


//--------------------- .nv.compat                --------------------------
	.section	.nv.compat,"",@"SHT_CUDA_COMPAT_INFO"
	.align	4
        /*0000*/ 	.byte	0x02, 0x09, 0x00, 0x00, 0x02, 0x02, 0x01, 0x00, 0x02, 0x05, 0x05, 0x00, 0x03, 0x07, 0x01, 0x01
        /*0010*/ 	.byte	0x02, 0x03, 0x00, 0x00, 0x02, 0x06, 0x01, 0x00, 0x04, 0x0b, 0x08, 0x00, 0x09, 0x00, 0x00, 0x00
        /*0020*/ 	.byte	0x00, 0x00, 0x00, 0x00


//--------------------- .nv.info._Z5scalefPfS_i   --------------------------
	.section	.nv.info._Z5scalefPfS_i,"",@"SHT_CUDA_INFO"
	.sectionflags	@""
	.align	4


	//----- nvinfo : EIATTR_CUDA_API_VERSION
	.align		4
        /*0000*/ 	.byte	0x04, 0x37
        /*0002*/ 	.short	(.L_7 - .L_6)
.L_6:
        /*0004*/ 	.word	0x00000082


	//----- nvinfo : EIATTR_KPARAM_INFO
	.align		4
.L_7:
        /*0008*/ 	.byte	0x04, 0x17
        /*000a*/ 	.short	(.L_9 - .L_8)
.L_8:
        /*000c*/ 	.word	0x00000000
        /*0010*/ 	.short	0x0003
        /*0012*/ 	.short	0x0018
        /*0014*/ 	.byte	0x00, 0xf0, 0x11, 0x00


	//----- nvinfo : EIATTR_KPARAM_INFO
	.align		4
.L_9:
        /*0018*/ 	.byte	0x04, 0x17
        /*001a*/ 	.short	(.L_11 - .L_10)
.L_10:
        /*001c*/ 	.word	0x00000000
        /*0020*/ 	.short	0x0002
        /*0022*/ 	.short	0x0010
        /*0024*/ 	.byte	0x00, 0xf5, 0x21, 0x00


	//----- nvinfo : EIATTR_KPARAM_INFO
	.align		4
.L_11:
        /*0028*/ 	.byte	0x04, 0x17
        /*002a*/ 	.short	(.L_13 - .L_12)
.L_12:
        /*002c*/ 	.word	0x00000000
        /*0030*/ 	.short	0x0001
        /*0032*/ 	.short	0x0008
        /*0034*/ 	.byte	0x00, 0xf5, 0x21, 0x00


	//----- nvinfo : EIATTR_KPARAM_INFO
	.align		4
.L_13:
        /*0038*/ 	.byte	0x04, 0x17
        /*003a*/ 	.short	(.L_15 - .L_14)
.L_14:
        /*003c*/ 	.word	0x00000000
        /*0040*/ 	.short	0x0000
        /*0042*/ 	.short	0x0000
        /*0044*/ 	.byte	0x00, 0xf0, 0x11, 0x00


	//----- nvinfo : EIATTR_SPARSE_MMA_MASK
	.align		4
.L_15:
        /*0048*/ 	.byte	0x03, 0x50
        /*004a*/ 	.short	0x0000


	//----- nvinfo : EIATTR_MAXREG_COUNT
	.align		4
        /*004c*/ 	.byte	0x03, 0x1b
        /*004e*/ 	.short	0x00ff


	//----- nvinfo : EIATTR_MERCURY_ISA_VERSION
	.align		4
        /*0050*/ 	.byte	0x03, 0x5f
        /*0052*/ 	.short	0x0101


	//----- nvinfo : EIATTR_VRC_CTA_INIT_COUNT
	.align		4
        /*0054*/ 	.byte	0x02, 0x4a
	.zero		1
	.zero		1


	//----- nvinfo : EIATTR_EXIT_INSTR_OFFSETS
	.align		4
        /*0058*/ 	.byte	0x04, 0x1c
        /*005a*/ 	.short	(.L_17 - .L_16)


	//   ....[0]....
.L_16:
        /*005c*/ 	.word	0x00000070


	//   ....[1]....
        /*0060*/ 	.word	0x00000110


	//----- nvinfo : EIATTR_CBANK_PARAM_SIZE
	.align		4
.L_17:
        /*0064*/ 	.byte	0x03, 0x19
        /*0066*/ 	.short	0x001c


	//----- nvinfo : EIATTR_PARAM_CBANK
	.align		4
        /*0068*/ 	.byte	0x04, 0x0a
        /*006a*/ 	.short	(.L_19 - .L_18)
	.align		4
.L_18:
        /*006c*/ 	.word	index@(.nv.constant0._Z5scalefPfS_i)
        /*0070*/ 	.short	0x0380
        /*0072*/ 	.short	0x001c


	//----- nvinfo : EIATTR_SW_WAR
	.align		4
.L_19:
        /*0074*/ 	.byte	0x04, 0x36
        /*0076*/ 	.short	(.L_21 - .L_20)
.L_20:
        /*0078*/ 	.word	0x00000008
.L_21:


//--------------------- .nv.callgraph             --------------------------
	.section	.nv.callgraph,"",@"SHT_CUDA_CALLGRAPH"
	.align	4
	.sectionentsize	8
	.align		4
        /*0000*/ 	.word	0x00000000
	.align		4
        /*0004*/ 	.word	0xffffffff
	.align		4
        /*0008*/ 	.word	0x00000000
	.align		4
        /*000c*/ 	.word	0xfffffffe
	.align		4
        /*0010*/ 	.word	0x00000000
	.align		4
        /*0014*/ 	.word	0xfffffffd
	.align		4
        /*0018*/ 	.word	0x00000000
	.align		4
        /*001c*/ 	.word	0xfffffffc


//--------------------- .text._Z5scalefPfS_i      --------------------------
	.section	.text._Z5scalefPfS_i,"ax",@progbits
	.align	128
        .global         _Z5scalefPfS_i
        .type           _Z5scalefPfS_i,@function
        .size           _Z5scalefPfS_i,(.L_x_1 - _Z5scalefPfS_i)
        .other          _Z5scalefPfS_i,@"STO_CUDA_ENTRY STV_DEFAULT"
_Z5scalefPfS_i:
.text._Z5scalefPfS_i:
[----:B------:R-:W-:Y:S01]  /*0000*/  LDC R1, c[0x0][0x37c] ;  /* 0x0000df00ff017b82 */ /* 0x000fe20000000800 */
[----:B------:R-:W0:Y:S01]  /*0010*/  S2R R7, SR_CTAID.X ;  /* 0x0000000000077919 */ /* 0x000e220000002500 */
[----:B------:R-:W0:Y:S01]  /*0020*/  LDCU UR4, c[0x0][0x360] ;  /* 0x00006c00ff0477ac */ /* 0x000e220008000800 */
[----:B------:R-:W0:Y:S01]  /*0030*/  S2R R0, SR_TID.X ;  /* 0x0000000000007919 */ /* 0x000e220000002100 */
[----:B------:R-:W1:Y:S01]  /*0040*/  LDCU UR5, c[0x0][0x398] ;  /* 0x00007300ff0577ac */ /* 0x000e620008000800 */
[----:B0-----:R-:W-:-:S05]  /*0050*/  IMAD R7, R7, UR4, R0 ;  /* 0x0000000407077c24 */ /* 0x001fca000f8e0200 */
[----:B-1----:R-:W-:-:S13]  /*0060*/  ISETP.GE.AND P0, PT, R7, UR5, PT ;  /* 0x0000000507007c0c */ /* 0x002fda000bf06270 */
[----:B------:R-:W-:Y:S05]  /*0070*/  @P0 EXIT ;  /* 0x000000000000094d */ /* 0x000fea0003800000 */
[----:B------:R-:W0:Y:S01]  /*0080*/  LDC.64 R2, c[0x0][0x388] ;  /* 0x0000e200ff027b82 */ /* 0x000e220000000a00 */
[----:B------:R-:W1:Y:S01]  /*0090*/  LDCU.64 UR4, c[0x0][0x358] ;  /* 0x00006b00ff0477ac */ /* 0x000e620008000a00 */
[----:B------:R-:W2:Y:S06]  /*00a0*/  LDCU UR6, c[0x0][0x380] ;  /* 0x00007000ff0677ac */ /* 0x000eac0008000800 */
[----:B------:R-:W3:Y:S01]  /*00b0*/  LDC.64 R4, c[0x0][0x390] ;  /* 0x0000e400ff047b82 */ /* 0x000ee20000000a00 */
[----:B0-----:R-:W-:-:S06]  /*00c0*/  IMAD.WIDE R2, R7, 0x4, R2 ;  /* 0x0000000407027825 */ /* 0x001fcc00078e0202 */
[----:B-1----:R-:W2:Y:S01]  /*00d0*/  LDG.E R2, desc[UR4][R2.64] ;  /* 0x0000000402027981 */ /* 0x002ea2000c1e1900 */
[----:B---3--:R-:W-:-:S04]  /*00e0*/  IMAD.WIDE R4, R7, 0x4, R4 ;  /* 0x0000000407047825 */ /* 0x008fc800078e0204 */
[----:B--2---:R-:W-:-:S05]  /*00f0*/  FMUL R7, R2, UR6 ;  /* 0x0000000602077c20 */ /* 0x004fca0008400000 */
[----:B------:R-:W-:Y:S01]  /*0100*/  STG.E desc[UR4][R4.64], R7 ;  /* 0x0000000704007986 */ /* 0x000fe2000c101904 */
[----:B------:R-:W-:Y:S05]  /*0110*/  EXIT ;  /* 0x000000000000794d */ /* 0x000fea0003800000 */
.L_x_0:
[----:B------:R-:W-:-:S00]  /*0120*/  BRA `(.L_x_0) ;  /* 0xfffffffc00fc7947 */ /* 0x000fc0000383ffff */
[----:B------:R-:W-:-:S00]  /*0130*/  NOP ;  /* 0x0000000000007918 */ /* 0x000fc00000000000 */
        /* <DEDUP_REMOVED lines=12> */
.L_x_1:


//--------------------- .nv.shared.reserved.0     --------------------------
	.section	.nv.shared.reserved.0,"aw",@nobits
	.weak		__nv_reservedSMEM_offset_0_alias
	.size		__nv_reservedSMEM_offset_0_alias, 0, 64
	.other		__nv_reservedSMEM_offset_0_alias,@"STO_CUDA_RESERVED_SHARED STV_DEFAULT"
__nv_reservedSMEM_offset_0_alias:
	.zero		0
	.zero		64


//--------------------- .nv.constant0._Z5scalefPfS_i --------------------------
	.section	.nv.constant0._Z5scalefPfS_i,"a",@progbits
	.sectionflags	@""
	.align	4
.nv.constant0._Z5scalefPfS_i:
	.zero		924


//--------------------- SYMBOLS --------------------------

	.type		.nv.reservedSmem.offset0,@object
	.size		.nv.reservedSmem.offset0,0x4
